//
// Generated by NVIDIA NVVM Compiler
//
// Compiler Build ID: CL-36424714
// Cuda compilation tools, release 13.0, V13.0.88
// Based on NVVM 20.0.0
//

.version 9.0
.target sm_100
.address_size 64

	// .globl	brute_force_collisions_and_gravity

.visible .entry brute_force_collisions_and_gravity(
	.param .u64 .ptr .align 1 brute_force_collisions_and_gravity_param_0,
	.param .u64 .ptr .align 1 brute_force_collisions_and_gravity_param_1,
	.param .u64 .ptr .align 1 brute_force_collisions_and_gravity_param_2,
	.param .u64 .ptr .align 1 brute_force_collisions_and_gravity_param_3,
	.param .u64 .ptr .align 1 brute_force_collisions_and_gravity_param_4,
	.param .u64 .ptr .align 1 brute_force_collisions_and_gravity_param_5,
	.param .u32 brute_force_collisions_and_gravity_param_6,
	.param .f32 brute_force_collisions_and_gravity_param_7
)
{
	.reg .pred 	%p<8>;
	.reg .b32 	%r<22>;
	.reg .b32 	%f<74>;
	.reg .b64 	%rd<31>;

	ld.param.u64 	%rd14, [brute_force_collisions_and_gravity_param_0];
	ld.param.u64 	%rd15, [brute_force_collisions_and_gravity_param_1];
	ld.param.u64 	%rd16, [brute_force_collisions_and_gravity_param_2];
	ld.param.u64 	%rd17, [brute_force_collisions_and_gravity_param_3];
	ld.param.u64 	%rd18, [brute_force_collisions_and_gravity_param_4];
	ld.param.u64 	%rd19, [brute_force_collisions_and_gravity_param_5];
	ld.param.u32 	%r7, [brute_force_collisions_and_gravity_param_6];
	ld.param.f32 	%f15, [brute_force_collisions_and_gravity_param_7];
	cvta.to.global.u64 	%rd1, %rd18;
	cvta.to.global.u64 	%rd2, %rd19;
	cvta.to.global.u64 	%rd3, %rd15;
	cvta.to.global.u64 	%rd4, %rd14;
	cvta.to.global.u64 	%rd5, %rd17;
	cvta.to.global.u64 	%rd6, %rd16;
	mov.u32 	%r8, %ntid.x;
	mov.u32 	%r9, %ctaid.x;
	mov.u32 	%r10, %tid.x;
	mad.lo.s32 	%r1, %r8, %r9, %r10;
	setp.ge.u32 	%p1, %r1, %r7;
	@%p1 bra 	$L__BB0_9;
	add.s32 	%r21, %r1, 1;
	setp.ge.u32 	%p2, %r21, %r7;
	mov.f32 	%f69, 0f00000000;
	mov.f32 	%f68, %f69;
	@%p2 bra 	$L__BB0_8;
	mul.wide.s32 	%rd20, %r1, 4;
	add.s64 	%rd7, %rd1, %rd20;
	add.s64 	%rd8, %rd6, %rd20;
	add.s64 	%rd9, %rd5, %rd20;
	mov.f32 	%f68, 0f00000000;
	mov.u32 	%r20, %r1;
	mov.f32 	%f69, %f68;
$L__BB0_3:
	mul.wide.s32 	%rd10, %r21, 4;
	add.s64 	%rd11, %rd1, %rd10;
	add.s64 	%rd21, %rd2, %rd10;
	add.s64 	%rd22, %rd3, %rd10;
	add.s64 	%rd23, %rd4, %rd10;
	mul.wide.s32 	%rd24, %r1, 4;
	add.s64 	%rd25, %rd4, %rd24;
	ld.global.f32 	%f18, [%rd25];
	ld.global.f32 	%f19, [%rd23];
	sub.f32 	%f3, %f18, %f19;
	add.s64 	%rd26, %rd3, %rd24;
	ld.global.f32 	%f20, [%rd26];
	ld.global.f32 	%f21, [%rd22];
	sub.f32 	%f4, %f20, %f21;
	mul.f32 	%f22, %f4, %f4;
	fma.rn.f32 	%f5, %f3, %f3, %f22;
	add.s64 	%rd27, %rd2, %rd24;
	ld.global.u32 	%r11, [%rd27];
	cvt.rn.f32.u32 	%f23, %r11;
	ld.global.u32 	%r12, [%rd21];
	cvt.rn.f32.u32 	%f24, %r12;
	add.f32 	%f25, %f23, %f24;
	ld.global.u32 	%r13, [%rd7];
	cvt.rn.f32.u32 	%f6, %r13;
	mul.f32 	%f26, %f25, %f25;
	setp.gtu.f32 	%p3, %f5, %f26;
	setp.leu.f32 	%p4, %f5, 0f38D1B717;
	or.pred  	%p5, %p4, %p3;
	@%p5 bra 	$L__BB0_6;
	add.s64 	%rd12, %rd5, %rd10;
	add.s64 	%rd13, %rd6, %rd10;
	ld.global.f32 	%f7, [%rd8];
	ld.global.f32 	%f27, [%rd13];
	sub.f32 	%f28, %f7, %f27;
	ld.global.f32 	%f29, [%rd9];
	ld.global.f32 	%f30, [%rd12];
	sub.f32 	%f31, %f29, %f30;
	mul.f32 	%f32, %f4, %f31;
	fma.rn.f32 	%f33, %f3, %f28, %f32;
	add.f32 	%f8, %f33, 0f358637BD;
	setp.gt.f32 	%p6, %f8, 0f00000000;
	@%p6 bra 	$L__BB0_7;
	add.f32 	%f34, %f8, %f8;
	ld.global.u32 	%r14, [%rd11];
	cvt.rn.f32.u32 	%f35, %r14;
	add.f32 	%f36, %f6, %f35;
	mul.f32 	%f37, %f5, %f36;
	div.rn.f32 	%f38, %f34, %f37;
	mul.f32 	%f39, %f3, %f38;
	mul.f32 	%f40, %f4, %f38;
	mul.f32 	%f41, %f39, %f35;
	sub.f32 	%f42, %f7, %f41;
	st.global.f32 	[%rd8], %f42;
	ld.global.u32 	%r15, [%rd11];
	cvt.rn.f32.u32 	%f43, %r15;
	mul.f32 	%f44, %f40, %f43;
	ld.global.f32 	%f45, [%rd9];
	sub.f32 	%f46, %f45, %f44;
	st.global.f32 	[%rd9], %f46;
	ld.global.u32 	%r16, [%rd7];
	cvt.rn.f32.u32 	%f47, %r16;
	ld.global.f32 	%f48, [%rd13];
	fma.rn.f32 	%f49, %f39, %f47, %f48;
	st.global.f32 	[%rd13], %f49;
	ld.global.u32 	%r17, [%rd7];
	cvt.rn.f32.u32 	%f50, %r17;
	ld.global.f32 	%f51, [%rd12];
	fma.rn.f32 	%f52, %f40, %f50, %f51;
	st.global.f32 	[%rd12], %f52;
$L__BB0_6:
	sqrt.rn.f32 	%f53, %f5;
	mul.f32 	%f54, %f15, %f6;
	ld.global.u32 	%r18, [%rd11];
	cvt.rn.f32.u32 	%f55, %r18;
	mul.f32 	%f56, %f54, %f55;
	div.rn.f32 	%f57, %f56, %f5;
	div.rn.f32 	%f58, %f3, %f53;
	mul.f32 	%f59, %f58, %f57;
	div.rn.f32 	%f60, %f4, %f53;
	mul.f32 	%f61, %f60, %f57;
	div.rn.f32 	%f62, %f59, %f6;
	add.f32 	%f69, %f69, %f62;
	div.rn.f32 	%f63, %f61, %f6;
	add.f32 	%f68, %f68, %f63;
$L__BB0_7:
	add.s32 	%r21, %r21, 1;
	add.s32 	%r6, %r20, 1;
	add.s32 	%r19, %r20, 2;
	setp.lt.u32 	%p7, %r19, %r7;
	mov.u32 	%r20, %r6;
	@%p7 bra 	$L__BB0_3;
$L__BB0_8:
	mul.wide.s32 	%rd28, %r1, 4;
	add.s64 	%rd29, %rd6, %rd28;
	ld.global.f32 	%f64, [%rd29];
	add.f32 	%f65, %f69, %f64;
	st.global.f32 	[%rd29], %f65;
	add.s64 	%rd30, %rd5, %rd28;
	ld.global.f32 	%f66, [%rd30];
	add.f32 	%f67, %f68, %f66;
	st.global.f32 	[%rd30], %f67;
$L__BB0_9:
	ret;

}


// ===== COMPILED SASS (sm_100) =====

	.target	sm_100

	.elftype	@"ET_EXEC"


//--------------------- .note.nv.tkinfo           --------------------------
	.section	.note.nv.tkinfo,"",@"SHT_NOTE"
	.sectionflags	@"SHF_NOTE_NV_TKINFO"
	.tkinfo
        /*0018*/ 	.word	0x00000002
        /*0030*/ 	.string	""
        /*0030*/ 	.string	"ptxas"
        /*0030*/ 	.string	"Cuda compilation tools, release 13.0, V13.0.88"
        /*0030*/ 	.string	"Build cuda_13.0.r13.0/compiler.36424714_0"
        /*0030*/ 	.string	"-arch sm_100 -m 64 "



//--------------------- .note.nv.cuinfo           --------------------------
	.section	.note.nv.cuinfo,"",@"SHT_NOTE"
	.sectionflags	@"SHF_NOTE_NV_CUINFO"
        /*0018*/ 	.short	0x0002
        /*001a*/ 	.short	0x0064
        /*001c*/ 	.short	0x0082
	.zero		2


//--------------------- .nv.info                  --------------------------
	.section	.nv.info,"",@"SHT_CUDA_INFO"
	.align	4


	//----- nvinfo : EIATTR_REGCOUNT
	.align		4
        /*0000*/ 	.byte	0x04, 0x2f
        /*0002*/ 	.short	(.L_1 - .L_0)
	.align		4
.L_0:
        /*0004*/ 	.word	index@(brute_force_collisions_and_gravity)
        /*0008*/ 	.word	0x00000024


	//----- nvinfo : EIATTR_FRAME_SIZE
	.align		4
.L_1:
        /*000c*/ 	.byte	0x04, 0x11
        /*000e*/ 	.short	(.L_3 - .L_2)
	.align		4
.L_2:
        /*0010*/ 	.word	index@($__internal_1_$__cuda_sm3x_div_rn_noftz_f32_slowpath)
        /*0014*/ 	.word	0x00000000


	//----- nvinfo : EIATTR_FRAME_SIZE
	.align		4
.L_3:
        /*0018*/ 	.byte	0x04, 0x11
        /*001a*/ 	.short	(.L_5 - .L_4)
	.align		4
.L_4:
        /*001c*/ 	.word	index@($__internal_0_$__cuda_sm20_sqrt_rn_f32_slowpath)
        /*0020*/ 	.word	0x00000000


	//----- nvinfo : EIATTR_FRAME_SIZE
	.align		4
.L_5:
        /*0024*/ 	.byte	0x04, 0x11
        /*0026*/ 	.short	(.L_7 - .L_6)
	.align		4
.L_6:
        /*0028*/ 	.word	index@(brute_force_collisions_and_gravity)
        /*002c*/ 	.word	0x00000000


	//----- nvinfo : EIATTR_MIN_STACK_SIZE
	.align		4
.L_7:
        /*0030*/ 	.byte	0x04, 0x12
        /*0032*/ 	.short	(.L_9 - .L_8)
	.align		4
.L_8:
        /*0034*/ 	.word	index@(brute_force_collisions_and_gravity)
        /*0038*/ 	.word	0x00000000
.L_9:


//--------------------- .nv.compat                --------------------------
	.section	.nv.compat,"",@"SHT_CUDA_COMPAT_INFO"
	.align	4
        /*0000*/ 	.byte	0x02, 0x09, 0x00, 0x00, 0x02, 0x02, 0x01, 0x00, 0x02, 0x05, 0x05, 0x00, 0x03, 0x07, 0x01, 0x01
        /*0010*/ 	.byte	0x02, 0x03, 0x00, 0x00, 0x02, 0x06, 0x01, 0x00, 0x04, 0x0b, 0x08, 0x00, 0x01, 0x00, 0x00, 0x00
        /*0020*/ 	.byte	0x00, 0x00, 0x00, 0x00


//--------------------- .nv.info.brute_force_collisions_and_gravity --------------------------
	.section	.nv.info.brute_force_collisions_and_gravity,"",@"SHT_CUDA_INFO"
	.sectionflags	@""
	.align	4


	//----- nvinfo : EIATTR_CUDA_API_VERSION
	.align		4
        /*0000*/ 	.byte	0x04, 0x37
        /*0002*/ 	.short	(.L_11 - .L_10)
.L_10:
        /*0004*/ 	.word	0x00000082


	//----- nvinfo : EIATTR_KPARAM_INFO
	.align		4
.L_11:
        /*0008*/ 	.byte	0x04, 0x17
        /*000a*/ 	.short	(.L_13 - .L_12)
.L_12:
        /*000c*/ 	.word	0x00000000
        /*0010*/ 	.short	0x0007
        /*0012*/ 	.short	0x0034
        /*0014*/ 	.byte	0x00, 0xf0, 0x11, 0x00


	//----- nvinfo : EIATTR_KPARAM_INFO
	.align		4
.L_13:
        /*0018*/ 	.byte	0x04, 0x17
        /*001a*/ 	.short	(.L_15 - .L_14)
.L_14:
        /*001c*/ 	.word	0x00000000
        /*0020*/ 	.short	0x0006
        /*0022*/ 	.short	0x0030
        /*0024*/ 	.byte	0x00, 0xf0, 0x11, 0x00


	//----- nvinfo : EIATTR_KPARAM_INFO
	.align		4
.L_15:
        /*0028*/ 	.byte	0x04, 0x17
        /*002a*/ 	.short	(.L_17 - .L_16)
.L_16:
        /*002c*/ 	.word	0x00000000
        /*0030*/ 	.short	0x0005
        /*0032*/ 	.short	0x0028
        /*0034*/ 	.byte	0x00, 0xf5, 0x21, 0x00


	//----- nvinfo : EIATTR_KPARAM_INFO
	.align		4
.L_17:
        /*0038*/ 	.byte	0x04, 0x17
        /*003a*/ 	.short	(.L_19 - .L_18)
.L_18:
        /*003c*/ 	.word	0x00000000
        /*0040*/ 	.short	0x0004
        /*0042*/ 	.short	0x0020
        /*0044*/ 	.byte	0x00, 0xf5, 0x21, 0x00


	//----- nvinfo : EIATTR_KPARAM_INFO
	.align		4
.L_19:
        /*0048*/ 	.byte	0x04, 0x17
        /*004a*/ 	.short	(.L_21 - .L_20)
.L_20:
        /*004c*/ 	.word	0x00000000
        /*0050*/ 	.short	0x0003
        /*0052*/ 	.short	0x0018
        /*0054*/ 	.byte	0x00, 0xf5, 0x21, 0x00


	//----- nvinfo : EIATTR_KPARAM_INFO
	.align		4
.L_21:
        /*0058*/ 	.byte	0x04, 0x17
        /*005a*/ 	.short	(.L_23 - .L_22)
.L_22:
        /*005c*/ 	.word	0x00000000
        /*0060*/ 	.short	0x0002
        /*0062*/ 	.short	0x0010
        /*0064*/ 	.byte	0x00, 0xf5, 0x21, 0x00


	//----- nvinfo : EIATTR_KPARAM_INFO
	.align		4
.L_23:
        /*0068*/ 	.byte	0x04, 0x17
        /*006a*/ 	.short	(.L_25 - .L_24)
.L_24:
        /*006c*/ 	.word	0x00000000
        /*0070*/ 	.short	0x0001
        /*0072*/ 	.short	0x0008
        /*0074*/ 	.byte	0x00, 0xf5, 0x21, 0x00


	//----- nvinfo : EIATTR_KPARAM_INFO
	.align		4
.L_25:
        /*0078*/ 	.byte	0x04, 0x17
        /*007a*/ 	.short	(.L_27 - .L_26)
.L_26:
        /*007c*/ 	.word	0x00000000
        /*0080*/ 	.short	0x0000
        /*0082*/ 	.short	0x0000
        /*0084*/ 	.byte	0x00, 0xf5, 0x21, 0x00


	//----- nvinfo : EIATTR_SPARSE_MMA_MASK
	.align		4
.L_27:
        /*0088*/ 	.byte	0x03, 0x50
        /*008a*/ 	.short	0x0000


	//----- nvinfo : EIATTR_MAXREG_COUNT
	.align		4
        /*008c*/ 	.byte	0x03, 0x1b
        /*008e*/ 	.short	0x00ff


	//----- nvinfo : EIATTR_MERCURY_ISA_VERSION
	.align		4
        /*0090*/ 	.byte	0x03, 0x5f
        /*0092*/ 	.short	0x0101


	//----- nvinfo : EIATTR_VRC_CTA_INIT_COUNT
	.align		4
        /*0094*/ 	.byte	0x02, 0x4a
	.zero		1
	.zero		1


	//----- nvinfo : EIATTR_EXIT_INSTR_OFFSETS
	.align		4
        /*0098*/ 	.byte	0x04, 0x1c
        /*009a*/ 	.short	(.L_29 - .L_28)


	//   ....[0]....
.L_28:
        /*009c*/ 	.word	0x00000070


	//   ....[1]....
        /*00a0*/ 	.word	0x00000e00


	//----- nvinfo : EIATTR_CRS_STACK_SIZE
	.align		4
.L_29:
        /*00a4*/ 	.byte	0x04, 0x1e
        /*00a6*/ 	.short	(.L_31 - .L_30)
.L_30:
        /*00a8*/ 	.word	0x00000000


	//----- nvinfo : EIATTR_CBANK_PARAM_SIZE
	.align		4
.L_31:
        /*00ac*/ 	.byte	0x03, 0x19
        /*00ae*/ 	.short	0x0038


	//----- nvinfo : EIATTR_PARAM_CBANK
	.align		4
        /*00b0*/ 	.byte	0x04, 0x0a
        /*00b2*/ 	.short	(.L_33 - .L_32)
	.align		4
.L_32:
        /*00b4*/ 	.word	index@(.nv.constant0.brute_force_collisions_and_gravity)
        /*00b8*/ 	.short	0x0380
        /*00ba*/ 	.short	0x0038


	//----- nvinfo : EIATTR_SW_WAR
	.align		4
.L_33:
        /*00bc*/ 	.byte	0x04, 0x36
        /*00be*/ 	.short	(.L_35 - .L_34)
.L_34:
        /*00c0*/ 	.word	0x00000008
.L_35:


//--------------------- .nv.callgraph             --------------------------
	.section	.nv.callgraph,"",@"SHT_CUDA_CALLGRAPH"
	.align	4
	.sectionentsize	8
	.align		4
        /*0000*/ 	.word	0x00000000
	.align		4
        /*0004*/ 	.word	0xffffffff
	.align		4
        /*0008*/ 	.word	0x00000000
	.align		4
        /*000c*/ 	.word	0xfffffffe
	.align		4
        /*0010*/ 	.word	0x00000000
	.align		4
        /*0014*/ 	.word	0xfffffffd
	.align		4
        /*0018*/ 	.word	0x00000000
	.align		4
        /*001c*/ 	.word	0xfffffffc


//--------------------- .text.brute_force_collisions_and_gravity --------------------------
	.section	.text.brute_force_collisions_and_gravity,"ax",@progbits
	.align	128
        .global         brute_force_collisions_and_gravity
        .type           brute_force_collisions_and_gravity,@function
        .size           brute_force_collisions_and_gravity,(.L_x_36 - brute_force_collisions_and_gravity)
        .other          brute_force_collisions_and_gravity,@"STO_CUDA_ENTRY STV_DEFAULT"
brute_force_collisions_and_gravity:
.text.brute_force_collisions_and_gravity:
[----:B------:R-:W-:Y:S01]  /*0000*/  LDC R1, c[0x0][0x37c] ;  /* 0x0000df00ff017b82 */ /* 0x000fe20000000800 */
[----:B------:R-:W0:Y:S01]  /*0010*/  S2R R18, SR_CTAID.X ;  /* 0x0000000000127919 */ /* 0x000e220000002500 */
[----:B------:R-:W0:Y:S01]  /*0020*/  LDCU UR4, c[0x0][0x360] ;  /* 0x00006c00ff0477ac */ /* 0x000e220008000800 */
[----:B------:R-:W0:Y:S01]  /*0030*/  S2R R3, SR_TID.X ;  /* 0x0000000000037919 */ /* 0x000e220000002100 */
[----:B------:R-:W1:Y:S01]  /*0040*/  LDCU UR6, c[0x0][0x3b0] ;  /* 0x00007600ff0677ac */ /* 0x000e620008000800 */
[----:B0-----:R-:W-:-:S05]  /*0050*/  IMAD R18, R18, UR4, R3 ;  /* 0x0000000412127c24 */ /* 0x001fca000f8e0203 */
[----:B-1----:R-:W-:-:S13]  /*0060*/  ISETP.GE.U32.AND P0, PT, R18, UR6, PT ;  /* 0x0000000612007c0c */ /* 0x002fda000bf06070 */
[----:B------:R-:W-:Y:S05]  /*0070*/  @P0 EXIT ;  /* 0x000000000000094d */ /* 0x000fea0003800000 */
[----:B------:R-:W-:Y:S01]  /*0080*/  IADD3 R21, PT, PT, R18, 0x1, RZ ;  /* 0x0000000112157810 */ /* 0x000fe20007ffe0ff */
[----:B------:R-:W0:Y:S01]  /*0090*/  LDCU.64 UR4, c[0x0][0x358] ;  /* 0x00006b00ff0477ac */ /* 0x000e220008000a00 */
[----:B------:R-:W-:Y:S01]  /*00a0*/  BSSY.RECONVERGENT B1, `(.L_x_0) ;  /* 0x00000ca000017945 */ /* 0x000fe20003800200 */
[----:B------:R-:W-:Y:S01]  /*00b0*/  HFMA2 R19, -RZ, RZ, 0, 0 ;  /* 0x00000000ff137431 */ /* 0x000fe200000001ff */
[----:B------:R-:W-:Y:S01]  /*00c0*/  ISETP.GE.U32.AND P0, PT, R21, UR6, PT ;  /* 0x0000000615007c0c */ /* 0x000fe2000bf06070 */
[----:B------:R-:W1:Y:S01]  /*00d0*/  LDCU UR8, c[0x0][0x3b0] ;  /* 0x00007600ff0877ac */ /* 0x000e620008000800 */
[----:B------:R-:W-:Y:S01]  /*00e0*/  MOV R20, RZ ;  /* 0x000000ff00147202 */ /* 0x000fe20000000f00 */
[----:B------:R-:W2:Y:S10]  /*00f0*/  LDCU UR7, c[0x0][0x3b4] ;  /* 0x00007680ff0777ac */ /* 0x000eb40008000800 */
[----:B------:R-:W-:Y:S05]  /*0100*/  @P0 BRA `(.L_x_1) ;  /* 0x0000000c000c0947 */ /* 0x000fea0003800000 */
[----:B------:R-:W3:Y:S01]  /*0110*/  LDC.64 R6, c[0x0][0x3a0] ;  /* 0x0000e800ff067b82 */ /* 0x000ee20000000a00 */
[----:B------:R-:W-:Y:S01]  /*0120*/  IMAD.MOV.U32 R20, RZ, RZ, RZ ;  /* 0x000000ffff147224 */ /* 0x000fe200078e00ff */
[----:B------:R-:W-:Y:S02]  /*0130*/  MOV R22, R18 ;  /* 0x0000001200167202 */ /* 0x000fe40000000f00 */
[----:B------:R-:W-:-:S04]  /*0140*/  MOV R19, RZ ;  /* 0x000000ff00137202 */ /* 0x000fc80000000f00 */
[----:B------:R-:W4:Y:S08]  /*0150*/  LDC.64 R8, c[0x0][0x390] ;  /* 0x0000e400ff087b82 */ /* 0x000f300000000a00 */
[----:B------:R-:W5:Y:S01]  /*0160*/  LDC.64 R10, c[0x0][0x398] ;  /* 0x0000e600ff0a7b82 */ /* 0x000f620000000a00 */
[----:B---3--:R-:W-:-:S04]  /*0170*/  IMAD.WIDE R6, R18, 0x4, R6 ;  /* 0x0000000412067825 */ /* 0x008fc800078e0206 */
[----:B----4-:R-:W-:-:S04]  /*0180*/  IMAD.WIDE R8, R18, 0x4, R8 ;  /* 0x0000000412087825 */ /* 0x010fc800078e0208 */
[----:B-----5:R-:W-:-:S07]  /*0190*/  IMAD.WIDE R10, R18, 0x4, R10 ;  /* 0x00000004120a7825 */ /* 0x020fce00078e020a */
.L_x_21:
[----:B------:R-:W3:Y:S01]  /*01a0*/  LDC.64 R2, c[0x0][0x3a8] ;  /* 0x0000ea00ff027b82 */ /* 0x000ee20000000a00 */
[----:B0-----:R-:W4:Y:S07]  /*01b0*/  LDG.E R27, desc[UR4][R6.64] ;  /* 0x00000004061b7981 */ /* 0x001f2e000c1e1900 */
[----:B------:R-:W0:Y:S08]  /*01c0*/  LDC.64 R4, c[0x0][0x388] ;  /* 0x0000e200ff047b82 */ /* 0x000e300000000a00 */
[----:B------:R-:W5:Y:S01]  /*01d0*/  LDC.64 R14, c[0x0][0x380] ;  /* 0x0000e000ff0e7b82 */ /* 0x000f620000000a00 */
[----:B---3--:R-:W-:-:S04]  /*01e0*/  IMAD.WIDE R12, R18, 0x4, R2 ;  /* 0x00000004120c7825 */ /* 0x008fc800078e0202 */
[C---:B------:R-:W-:Y:S02]  /*01f0*/  IMAD.WIDE R2, R21.reuse, 0x4, R2 ;  /* 0x0000000415027825 */ /* 0x040fe400078e0202 */
[----:B------:R-:W3:Y:S02]  /*0200*/  LDG.E R12, desc[UR4][R12.64] ;  /* 0x000000040c0c7981 */ /* 0x000ee4000c1e1900 */
[C-C-:B0-----:R-:W-:Y:S02]  /*0210*/  IMAD.WIDE R24, R18.reuse, 0x4, R4.reuse ;  /* 0x0000000412187825 */ /* 0x141fe400078e0204 */
[----:B------:R-:W2:Y:S02]  /*0220*/  LDG.E R2, desc[UR4][R2.64] ;  /* 0x0000000402027981 */ /* 0x000ea4000c1e1900 */
[----:B------:R-:W-:Y:S02]  /*0230*/  IMAD.WIDE R4, R21, 0x4, R4 ;  /* 0x0000000415047825 */ /* 0x000fe400078e0204 */
[----:B------:R-:W4:Y:S02]  /*0240*/  LDG.E R0, desc[UR4][R24.64] ;  /* 0x0000000418007981 */ /* 0x000f24000c1e1900 */
[----:B-----5:R-:W-:-:S02]  /*0250*/  IMAD.WIDE R16, R18, 0x4, R14 ;  /* 0x0000000412107825 */ /* 0x020fc400078e020e */
[----:B------:R-:W4:Y:S02]  /*0260*/  LDG.E R5, desc[UR4][R4.64] ;  /* 0x0000000404057981 */ /* 0x000f24000c1e1900 */
[----:B------:R-:W-:Y:S02]  /*0270*/  IMAD.WIDE R14, R21, 0x4, R14 ;  /* 0x00000004150e7825 */ /* 0x000fe400078e020e */
[----:B------:R-:W5:Y:S04]  /*0280*/  LDG.E R16, desc[UR4][R16.64] ;  /* 0x0000000410107981 */ /* 0x000f68000c1e1900 */
[----:B------:R-:W5:Y:S01]  /*0290*/  LDG.E R15, desc[UR4][R14.64] ;  /* 0x000000040e0f7981 */ /* 0x000f62000c1e1900 */
[----:B------:R-:W-:Y:S04]  /*02a0*/  BSSY.RECONVERGENT B0, `(.L_x_2) ;  /* 0x00000a4000007945 */ /* 0x000fe80003800200 */
[----:B------:R-:W-:Y:S01]  /*02b0*/  BSSY.RELIABLE B2, `(.L_x_3) ;  /* 0x0000045000027945 */ /* 0x000fe20003800100 */
[----:B---3--:R-:W-:-:S02]  /*02c0*/  I2FP.F32.U32 R23, R12 ;  /* 0x0000000c00177245 */ /* 0x008fc40000201000 */
[----:B------:R-:W0:Y:S01]  /*02d0*/  LDC.64 R12, c[0x0][0x3a0] ;  /* 0x0000e800ff0c7b82 */ /* 0x000e220000000a00 */
[----:B--2---:R-:W-:Y:S01]  /*02e0*/  I2FP.F32.U32 R26, R2 ;  /* 0x00000002001a7245 */ /* 0x004fe20000201000 */
[----:B----4-:R-:W-:-:S04]  /*02f0*/  FADD R0, R0, -R5 ;  /* 0x8000000500007221 */ /* 0x010fc80000000000 */
[----:B------:R-:W-:Y:S01]  /*0300*/  FADD R23, R23, R26 ;  /* 0x0000001a17177221 */ /* 0x000fe20000000000 */
[----:B------:R-:W-:Y:S01]  /*0310*/  FMUL R3, R0, R0 ;  /* 0x0000000000037220 */ /* 0x000fe20000400000 */
[----:B-----5:R-:W-:Y:S02]  /*0320*/  FADD R2, R16, -R15 ;  /* 0x8000000f10027221 */ /* 0x020fe40000000000 */
[----:B------:R-:W-:Y:S02]  /*0330*/  FMUL R23, R23, R23 ;  /* 0x0000001717177220 */ /* 0x000fe40000400000 */
[----:B------:R-:W-:-:S05]  /*0340*/  FFMA R24, R2, R2, R3 ;  /* 0x0000000202187223 */ /* 0x000fca0000000003 */
[----:B------:R-:W-:-:S04]  /*0350*/  FSETP.GTU.AND P0, PT, R24, R23, PT ;  /* 0x000000171800720b */ /* 0x000fc80003f0c000 */
[----:B------:R-:W-:Y:S01]  /*0360*/  FSETP.LEU.OR P0, PT, R24, 9.9999997473787516356e-05, P0 ;  /* 0x38d1b7171800780b */ /* 0x000fe2000070b400 */
[----:B0-----:R-:W-:Y:S01]  /*0370*/  IMAD.WIDE R12, R21, 0x4, R12 ;  /* 0x00000004150c7825 */ /* 0x001fe200078e020c */
[----:B------:R-:W-:-:S11]  /*0380*/  I2FP.F32.U32 R23, R27 ;  /* 0x0000001b00177245 */ /* 0x000fd60000201000 */
[----:B------:R-:W-:Y:S05]  /*0390*/  @P0 BRA `(.L_x_4) ;  /* 0x0000000000d80947 */ /* 0x000fea0003800000 */
[----:B------:R-:W0:Y:S01]  /*03a0*/  LDC.64 R14, c[0x0][0x398] ;  /* 0x0000e600ff0e7b82 */ /* 0x000e220000000a00 */
[----:B------:R-:W2:Y:S04]  /*03b0*/  LDG.E R3, desc[UR4][R10.64] ;  /* 0x000000040a037981 */ /* 0x000ea8000c1e1900 */
[----:B------:R-:W3:Y:S03]  /*03c0*/  LDG.E R27, desc[UR4][R8.64] ;  /* 0x00000004081b7981 */ /* 0x000ee6000c1e1900 */
[----:B------:R-:W4:Y:S01]  /*03d0*/  LDC.64 R16, c[0x0][0x390] ;  /* 0x0000e400ff107b82 */ /* 0x000f220000000a00 */
[----:B0-----:R-:W-:-:S05]  /*03e0*/  IMAD.WIDE R14, R21, 0x4, R14 ;  /* 0x00000004150e7825 */ /* 0x001fca00078e020e */
[----:B------:R-:W2:Y:S01]  /*03f0*/  LDG.E R26, desc[UR4][R14.64] ;  /* 0x000000040e1a7981 */ /* 0x000ea2000c1e1900 */
[----:B----4-:R-:W-:-:S05]  /*0400*/  IMAD.WIDE R16, R21, 0x4, R16 ;  /* 0x0000000415107825 */ /* 0x010fca00078e0210 */
[----:B------:R-:W3:Y:S01]  /*0410*/  LDG.E R4, desc[UR4][R16.64] ;  /* 0x0000000410047981 */ /* 0x000ee2000c1e1900 */
[----:B--2---:R-:W-:-:S04]  /*0420*/  FADD R5, R3, -R26 ;  /* 0x8000001a03057221 */ /* 0x004fc80000000000 */
[----:B------:R-:W-:Y:S01]  /*0430*/  FMUL R5, R0, R5 ;  /* 0x0000000500057220 */ /* 0x000fe20000400000 */
[----:B---3--:R-:W-:-:S04]  /*0440*/  FADD R3, R27, -R4 ;  /* 0x800000041b037221 */ /* 0x008fc80000000000 */
[----:B------:R-:W-:-:S05]  /*0450*/  FFMA R3, R2, R3, R5 ;  /* 0x0000000302037223 */ /* 0x000fca0000000005 */
[----:B------:R-:W-:-:S13]  /*0460*/  FSETP.GT.AND P0, PT, R3, -9.9999999747524270788e-07, PT ;  /* 0xb58637bd0300780b */ /* 0x000fda0003f04000 */
[----:B------:R-:W-:Y:S05]  /*0470*/  @P0 BREAK.RELIABLE B2 ;  /* 0x0000000000020942 */ /* 0x000fea0003800100 */
[----:B------:R-:W-:Y:S05]  /*0480*/  @P0 BRA `(.L_x_5) ;  /* 0x0000000800140947 */ /* 0x000fea0003800000 */
[----:B------:R-:W2:Y:S01]  /*0490*/  LDG.E R28, desc[UR4][R12.64] ;  /* 0x000000040c1c7981 */ /* 0x000ea2000c1e1900 */
[----:B------:R-:W-:Y:S01]  /*04a0*/  FADD R3, R3, 9.9999999747524270788e-07 ;  /* 0x358637bd03037421 */ /* 0x000fe20000000000 */
[----:B------:R-:W-:Y:S03]  /*04b0*/  BSSY.RECONVERGENT B3, `(.L_x_6) ;  /* 0x0000011000037945 */ /* 0x000fe60003800200 */
[----:B------:R-:W-:Y:S01]  /*04c0*/  FADD R3, R3, R3 ;  /* 0x0000000303037221 */ /* 0x000fe20000000000 */
[----:B--2---:R-:W-:-:S05]  /*04d0*/  I2FP.F32.U32 R28, R28 ;  /* 0x0000001c001c7245 */ /* 0x004fca0000201000 */
[----:B------:R-:W-:-:S04]  /*04e0*/  FADD R5, R23, R28 ;  /* 0x0000001c17057221 */ /* 0x000fc80000000000 */
[----:B------:R-:W-:-:S04]  /*04f0*/  FMUL R26, R24, R5 ;  /* 0x00000005181a7220 */ /* 0x000fc80000400000 */
[----:B------:R-:W0:Y:S08]  /*0500*/  MUFU.RCP R4, R26 ;  /* 0x0000001a00047308 */ /* 0x000e300000001000 */
[----:B------:R-:W2:Y:S01]  /*0510*/  FCHK P0, R3, R26 ;  /* 0x0000001a03007302 */ /* 0x000ea20000000000 */
[----:B0-----:R-:W-:-:S04]  /*0520*/  FFMA R5, -R26, R4, 1 ;  /* 0x3f8000001a057423 */ /* 0x001fc80000000104 */
[----:B------:R-:W-:-:S04]  /*0530*/  FFMA R4, R4, R5, R4 ;  /* 0x0000000504047223 */ /* 0x000fc80000000004 */
[----:B------:R-:W-:-:S04]  /*0540*/  FFMA R5, R3, R4, RZ ;  /* 0x0000000403057223 */ /* 0x000fc800000000ff */
[----:B------:R-:W-:-:S04]  /*0550*/  FFMA R25, -R26, R5, R3 ;  /* 0x000000051a197223 */ /* 0x000fc80000000103 */
[----:B------:R-:W-:Y:S01]  /*0560*/  FFMA R5, R4, R25, R5 ;  /* 0x0000001904057223 */ /* 0x000fe20000000005 */
[----:B--2---:R-:W-:Y:S06]  /*0570*/  @!P0 BRA `(.L_x_7) ;  /* 0x0000000000108947 */ /* 0x004fec0003800000 */
[----:B------:R-:W-:Y:S02]  /*0580*/  MOV R4, R26 ;  /* 0x0000001a00047202 */ /* 0x000fe40000000f00 */
[----:B------:R-:W-:-:S07]  /*0590*/  MOV R25, 0x5b0 ;  /* 0x000005b000197802 */ /* 0x000fce0000000f00 */
[----:B-1----:R-:W-:Y:S05]  /*05a0*/  CALL.REL.NOINC `($__internal_1_$__cuda_sm3x_div_rn_noftz_f32_slowpath) ;  /* 0x0000000800787944 */ /* 0x002fea0003c00000 */
[----:B------:R-:W-:-:S07]  /*05b0*/  IMAD.MOV.U32 R5, RZ, RZ, R3 ;  /* 0x000000ffff057224 */ /* 0x000fce00078e0003 */
.L_x_7:
[----:B-1----:R-:W-:Y:S05]  /*05c0*/  BSYNC.RECONVERGENT B3 ;  /* 0x0000000000037941 */ /* 0x002fea0003800200 */
.L_x_6:
[----:B------:R-:W-:-:S04]  /*05d0*/  FMUL R3, R2, R5 ;  /* 0x0000000502037220 */ /* 0x000fc80000400000 */
[----:B------:R-:W-:-:S05]  /*05e0*/  FFMA R27, R28, -R3, R27 ;  /* 0x800000031c1b7223 */ /* 0x000fca000000001b */
[----:B------:R0:W-:Y:S04]  /*05f0*/  STG.E desc[UR4][R8.64], R27 ;  /* 0x0000001b08007986 */ /* 0x0001e8000c101904 */
[----:B------:R-:W2:Y:S04]  /*0600*/  LDG.E R4, desc[UR4][R12.64] ;  /* 0x000000040c047981 */ /* 0x000ea8000c1e1900 */
[----:B------:R-:W3:Y:S01]  /*0610*/  LDG.E R26, desc[UR4][R10.64] ;  /* 0x000000040a1a7981 */ /* 0x000ee2000c1e1900 */
[----:B------:R-:W-:Y:S01]  /*0620*/  FMUL R5, R0, R5 ;  /* 0x0000000500057220 */ /* 0x000fe20000400000 */
[----:B--2---:R-:W-:-:S05]  /*0630*/  I2FP.F32.U32 R4, R4 ;  /* 0x0000000400047245 */ /* 0x004fca0000201000 */
[----:B---3--:R-:W-:-:S05]  /*0640*/  FFMA R25, -R5, R4, R26 ;  /* 0x0000000405197223 */ /* 0x008fca000000011a */
[----:B------:R0:W-:Y:S04]  /*0650*/  STG.E desc[UR4][R10.64], R25 ;  /* 0x000000190a007986 */ /* 0x0001e8000c101904 */
[----:B------:R-:W2:Y:S04]  /*0660*/  LDG.E R4, desc[UR4][R6.64] ;  /* 0x0000000406047981 */ /* 0x000ea8000c1e1900 */
[----:B------:R-:W3:Y:S01]  /*0670*/  LDG.E R26, desc[UR4][R16.64] ;  /* 0x00000004101a7981 */ /* 0x000ee2000c1e1900 */
[----:B--2---:R-:W-:-:S05]  /*0680*/  I2FP.F32.U32 R4, R4 ;  /* 0x0000000400047245 */ /* 0x004fca0000201000 */
[----:B---3--:R-:W-:-:S05]  /*0690*/  FFMA R3, R3, R4, R26 ;  /* 0x0000000403037223 */ /* 0x008fca000000001a */
[----:B------:R0:W-:Y:S04]  /*06a0*/  STG.E desc[UR4][R16.64], R3 ;  /* 0x0000000310007986 */ /* 0x0001e8000c101904 */
[----:B------:R-:W2:Y:S04]  /*06b0*/  LDG.E R4, desc[UR4][R6.64] ;  /* 0x0000000406047981 */ /* 0x000ea8000c1e1900 */
[----:B------:R-:W3:Y:S01]  /*06c0*/  LDG.E R26, desc[UR4][R14.64] ;  /* 0x000000040e1a7981 */ /* 0x000ee2000c1e1900 */
[----:B--2---:R-:W-:-:S05]  /*06d0*/  I2FP.F32.U32 R4, R4 ;  /* 0x0000000400047245 */ /* 0x004fca0000201000 */
[----:B---3--:R-:W-:-:S05]  /*06e0*/  FFMA R5, R5, R4, R26 ;  /* 0x0000000405057223 */ /* 0x008fca000000001a */
[----:B------:R0:W-:Y:S02]  /*06f0*/  STG.E desc[UR4][R14.64], R5 ;  /* 0x000000050e007986 */ /* 0x0001e4000c101904 */
.L_x_4:
[----:B-1----:R-:W-:Y:S05]  /*0700*/  BSYNC.RELIABLE B2 ;  /* 0x0000000000027941 */ /* 0x002fea0003800100 */
.L_x_3:
[----:B------:R-:W-:Y:S01]  /*0710*/  IADD3 R4, PT, PT, R24, -0xd000000, RZ ;  /* 0xf300000018047810 */ /* 0x000fe20007ffe0ff */
[----:B0-----:R0:W1:Y:S01]  /*0720*/  MUFU.RSQ R3, R24 ;  /* 0x0000001800037308 */ /* 0x0010620000001400 */
[----:B------:R-:W-:Y:S02]  /*0730*/  BSSY.RECONVERGENT B2, `(.L_x_8) ;  /* 0x000000a000027945 */ /* 0x000fe40003800200 */
[----:B------:R-:W-:-:S13]  /*0740*/  ISETP.GT.U32.AND P0, PT, R4, 0x727fffff, PT ;  /* 0x727fffff0400780c */ /* 0x000fda0003f04070 */
[----:B0-----:R-:W-:Y:S05]  /*0750*/  @!P0 BRA `(.L_x_9) ;  /* 0x00000000000c8947 */ /* 0x001fea0003800000 */
[----:B------:R-:W-:-:S07]  /*0760*/  MOV R17, 0x780 ;  /* 0x0000078000117802 */ /* 0x000fce0000000f00 */
[----:B-1----:R-:W-:Y:S05]  /*0770*/  CALL.REL.NOINC `($__internal_0_$__cuda_sm20_sqrt_rn_f32_slowpath) ;  /* 0x0000000400a47944 */ /* 0x002fea0003c00000 */
[----:B------:R-:W-:Y:S05]  /*0780*/  BRA `(.L_x_10) ;  /* 0x0000000000107947 */ /* 0x000fea0003800000 */
.L_x_9:
[----:B-1----:R-:W-:Y:S01]  /*0790*/  FMUL.FTZ R15, R24, R3 ;  /* 0x00000003180f7220 */ /* 0x002fe20000410000 */
[----:B------:R-:W-:-:S03]  /*07a0*/  FMUL.FTZ R3, R3, 0.5 ;  /* 0x3f00000003037820 */ /* 0x000fc60000410000 */
[----:B------:R-:W-:-:S04]  /*07b0*/  FFMA R4, -R15, R15, R24 ;  /* 0x0000000f0f047223 */ /* 0x000fc80000000118 */
[----:B------:R-:W-:-:S07]  /*07c0*/  FFMA R15, R4, R3, R15 ;  /* 0x00000003040f7223 */ /* 0x000fce000000000f */
.L_x_10:
[----:B------:R-:W-:Y:S05]  /*07d0*/  BSYNC.RECONVERGENT B2 ;  /* 0x0000000000027941 */ /* 0x000fea0003800200 */
.L_x_8:
[----:B------:R-:W2:Y:S01]  /*07e0*/  LDG.E R12, desc[UR4][R12.64] ;  /* 0x000000040c0c7981 */ /* 0x000ea2000c1e1900 */
[----:B------:R-:W0:Y:S01]  /*07f0*/  MUFU.RCP R5, R24 ;  /* 0x0000001800057308 */ /* 0x000e220000001000 */
[----:B------:R-:W-:Y:S01]  /*0800*/  FMUL R3, R23, UR7 ;  /* 0x0000000717037c20 */ /* 0x000fe20008400000 */
[----:B------:R-:W-:Y:S01]  /*0810*/  BSSY.RECONVERGENT B2, `(.L_x_11) ;  /* 0x000000e000027945 */ /* 0x000fe20003800200 */
[----:B0-----:R-:W-:-:S04]  /*0820*/  FFMA R14, -R24, R5, 1 ;  /* 0x3f800000180e7423 */ /* 0x001fc80000000105 */
[----:B------:R-:W-:Y:S01]  /*0830*/  FFMA R14, R5, R14, R5 ;  /* 0x0000000e050e7223 */ /* 0x000fe20000000005 */
[----:B--2---:R-:W-:-:S05]  /*0840*/  I2FP.F32.U32 R4, R12 ;  /* 0x0000000c00047245 */ /* 0x004fca0000201000 */
[----:B------:R-:W-:-:S04]  /*0850*/  FMUL R3, R3, R4 ;  /* 0x0000000403037220 */ /* 0x000fc80000400000 */
[----:B------:R-:W0:Y:S01]  /*0860*/  FCHK P0, R3, R24 ;  /* 0x0000001803007302 */ /* 0x000e220000000000 */
[----:B------:R-:W-:-:S04]  /*0870*/  FFMA R5, R3, R14, RZ ;  /* 0x0000000e03057223 */ /* 0x000fc800000000ff */
[----:B------:R-:W-:-:S04]  /*0880*/  FFMA R4, -R24, R5, R3 ;  /* 0x0000000518047223 */ /* 0x000fc80000000103 */
[----:B------:R-:W-:Y:S01]  /*0890*/  FFMA R14, R14, R4, R5 ;  /* 0x000000040e0e7223 */ /* 0x000fe20000000005 */
[----:B0-----:R-:W-:Y:S06]  /*08a0*/  @!P0 BRA `(.L_x_12) ;  /* 0x0000000000108947 */ /* 0x001fec0003800000 */
[----:B------:R-:W-:Y:S02]  /*08b0*/  MOV R4, R24 ;  /* 0x0000001800047202 */ /* 0x000fe40000000f00 */
[----:B------:R-:W-:-:S07]  /*08c0*/  MOV R25, 0x8e0 ;  /* 0x000008e000197802 */ /* 0x000fce0000000f00 */
[----:B------:R-:W-:Y:S05]  /*08d0*/  CALL.REL.NOINC `($__internal_1_$__cuda_sm3x_div_rn_noftz_f32_slowpath) ;  /* 0x0000000400ac7944 */ /* 0x000fea0003c00000 */
[----:B------:R-:W-:-:S07]  /*08e0*/  MOV R14, R3 ;  /* 0x00000003000e7202 */ /* 0x000fce0000000f00 */
.L_x_12:
[----:B------:R-:W-:Y:S05]  /*08f0*/  BSYNC.RECONVERGENT B2 ;  /* 0x0000000000027941 */ /* 0x000fea0003800200 */
.L_x_11:
[----:B------:R-:W0:Y:S01]  /*0900*/  MUFU.RCP R4, R15 ;  /* 0x0000000f00047308 */ /* 0x000e220000001000 */
[----:B------:R-:W-:Y:S07]  /*0910*/  BSSY.RECONVERGENT B2, `(.L_x_13) ;  /* 0x000000c000027945 */ /* 0x000fee0003800200 */
[----:B------:R-:W1:Y:S01]  /*0920*/  FCHK P0, R2, R15 ;  /* 0x0000000f02007302 */ /* 0x000e620000000000 */
[----:B0-----:R-:W-:-:S04]  /*0930*/  FFMA R3, R4, -R15, 1 ;  /* 0x3f80000004037423 */ /* 0x001fc8000000080f */
[----:B------:R-:W-:-:S04]  /*0940*/  FFMA R3, R4, R3, R4 ;  /* 0x0000000304037223 */ /* 0x000fc80000000004 */
[----:B------:R-:W-:-:S04]  /*0950*/  FFMA R4, R2, R3, RZ ;  /* 0x0000000302047223 */ /* 0x000fc800000000ff */
[----:B------:R-:W-:-:S04]  /*0960*/  FFMA R5, R4, -R15, R2 ;  /* 0x8000000f04057223 */ /* 0x000fc80000000002 */
[----:B------:R-:W-:Y:S01]  /*0970*/  FFMA R3, R3, R5, R4 ;  /* 0x0000000503037223 */ /* 0x000fe20000000004 */
[----:B-1----:R-:W-:Y:S06]  /*0980*/  @!P0 BRA `(.L_x_14) ;  /* 0x0000000000108947 */ /* 0x002fec0003800000 */
[----:B------:R-:W-:Y:S01]  /*0990*/  IMAD.MOV.U32 R3, RZ, RZ, R2 ;  /* 0x000000ffff037224 */ /* 0x000fe200078e0002 */
[----:B------:R-:W-:Y:S02]  /*09a0*/  MOV R4, R15 ;  /* 0x0000000f00047202 */ /* 0x000fe40000000f00 */
[----:B------:R-:W-:-:S07]  /*09b0*/  MOV R25, 0x9d0 ;  /* 0x000009d000197802 */ /* 0x000fce0000000f00 */
[----:B------:R-:W-:Y:S05]  /*09c0*/  CALL.REL.NOINC `($__internal_1_$__cuda_sm3x_div_rn_noftz_f32_slowpath) ;  /* 0x0000000400707944 */ /* 0x000fea0003c00000 */
.L_x_14:
[----:B------:R-:W-:Y:S05]  /*09d0*/  BSYNC.RECONVERGENT B2 ;  /* 0x0000000000027941 */ /* 0x000fea0003800200 */
.L_x_13:
[----:B------:R-:W0:Y:S01]  /*09e0*/  MUFU.RCP R2, R15 ;  /* 0x0000000f00027308 */ /* 0x000e220000001000 */
[----:B------:R-:W-:Y:S07]  /*09f0*/  BSSY.RECONVERGENT B2, `(.L_x_15) ;  /* 0x000000e000027945 */ /* 0x000fee0003800200 */
[----:B------:R-:W1:Y:S01]  /*0a00*/  FCHK P0, R0, R15 ;  /* 0x0000000f00007302 */ /* 0x000e620000000000 */
[----:B0-----:R-:W-:-:S04]  /*0a10*/  FFMA R5, R2, -R15, 1 ;  /* 0x3f80000002057423 */ /* 0x001fc8000000080f */
[----:B------:R-:W-:Y:S01]  /*0a20*/  FFMA R12, R2, R5, R2 ;  /* 0x00000005020c7223 */ /* 0x000fe20000000002 */
[----:B------:R-:W-:-:S03]  /*0a30*/  FMUL R2, R3, R14 ;  /* 0x0000000e03027220 */ /* 0x000fc60000400000 */
[----:B------:R-:W-:-:S04]  /*0a40*/  FFMA R5, R0, R12, RZ ;  /* 0x0000000c00057223 */ /* 0x000fc800000000ff */
[----:B------:R-:W-:-:S04]  /*0a50*/  FFMA R4, R5, -R15, R0 ;  /* 0x8000000f05047223 */ /* 0x000fc80000000000 */
[----:B------:R-:W-:Y:S01]  /*0a60*/  FFMA R5, R12, R4, R5 ;  /* 0x000000040c057223 */ /* 0x000fe20000000005 */
[----:B-1----:R-:W-:Y:S06]  /*0a70*/  @!P0 BRA `(.L_x_16) ;  /* 0x0000000000148947 */ /* 0x002fec0003800000 */
[----:B------:R-:W-:Y:S02]  /*0a80*/  MOV R3, R0 ;  /* 0x0000000000037202 */ /* 0x000fe40000000f00 */
[----:B------:R-:W-:Y:S02]  /*0a90*/  MOV R4, R15 ;  /* 0x0000000f00047202 */ /* 0x000fe40000000f00 */
[----:B------:R-:W-:-:S07]  /*0aa0*/  MOV R25, 0xac0 ;  /* 0x00000ac000197802 */ /* 0x000fce0000000f00 */
[----:B------:R-:W-:Y:S05]  /*0ab0*/  CALL.REL.NOINC `($__internal_1_$__cuda_sm3x_div_rn_noftz_f32_slowpath) ;  /* 0x0000000400347944 */ /* 0x000fea0003c00000 */
[----:B------:R-:W-:-:S07]  /*0ac0*/  IMAD.MOV.U32 R5, RZ, RZ, R3 ;  /* 0x000000ffff057224 */ /* 0x000fce00078e0003 */
.L_x_16:
[----:B------:R-:W-:Y:S05]  /*0ad0*/  BSYNC.RECONVERGENT B2 ;  /* 0x0000000000027941 */ /* 0x000fea0003800200 */
.L_x_15:
[----:B------:R-:W0:Y:S01]  /*0ae0*/  MUFU.RCP R0, R23 ;  /* 0x0000001700007308 */ /* 0x000e220000001000 */
[----:B------:R-:W-:Y:S07]  /*0af0*/  BSSY.RECONVERGENT B2, `(.L_x_17) ;  /* 0x000000e000027945 */ /* 0x000fee0003800200 */
[----:B------:R-:W1:Y:S01]  /*0b00*/  FCHK P0, R2, R23 ;  /* 0x0000001702007302 */ /* 0x000e620000000000 */
[----:B0-----:R-:W-:-:S04]  /*0b10*/  FFMA R3, -R23, R0, 1 ;  /* 0x3f80000017037423 */ /* 0x001fc80000000100 */
[----:B------:R-:W-:Y:S01]  /*0b20*/  FFMA R3, R0, R3, R0 ;  /* 0x0000000300037223 */ /* 0x000fe20000000000 */
[----:B------:R-:W-:-:S03]  /*0b30*/  FMUL R0, R5, R14 ;  /* 0x0000000e05007220 */ /* 0x000fc60000400000 */
[----:B------:R-:W-:-:S04]  /*0b40*/  FFMA R4, R2, R3, RZ ;  /* 0x0000000302047223 */ /* 0x000fc800000000ff */
[----:B------:R-:W-:-:S04]  /*0b50*/  FFMA R12, -R23, R4, R2 ;  /* 0x00000004170c7223 */ /* 0x000fc80000000102 */
[----:B------:R-:W-:Y:S01]  /*0b60*/  FFMA R4, R3, R12, R4 ;  /* 0x0000000c03047223 */ /* 0x000fe20000000004 */
[----:B-1----:R-:W-:Y:S06]  /*0b70*/  @!P0 BRA `(.L_x_18) ;  /* 0x0000000000148947 */ /* 0x002fec0003800000 */
[----:B------:R-:W-:Y:S02]  /*0b80*/  MOV R3, R2 ;  /* 0x0000000200037202 */ /* 0x000fe40000000f00 */
[----:B------:R-:W-:Y:S02]  /*0b90*/  MOV R4, R23 ;  /* 0x0000001700047202 */ /* 0x000fe40000000f00 */
[----:B------:R-:W-:-:S07]  /*0ba0*/  MOV R25, 0xbc0 ;  /* 0x00000bc000197802 */ /* 0x000fce0000000f00 */
[----:B------:R-:W-:Y:S05]  /*0bb0*/  CALL.REL.NOINC `($__internal_1_$__cuda_sm3x_div_rn_noftz_f32_slowpath) ;  /* 0x0000000000f47944 */ /* 0x000fea0003c00000 */
[----:B------:R-:W-:-:S07]  /*0bc0*/  MOV R4, R3 ;  /* 0x0000000300047202 */ /* 0x000fce0000000f00 */
.L_x_18:
[----:B------:R-:W-:Y:S05]  /*0bd0*/  BSYNC.RECONVERGENT B2 ;  /* 0x0000000000027941 */ /* 0x000fea0003800200 */
.L_x_17:
[----:B------:R-:W0:Y:S01]  /*0be0*/  MUFU.RCP R2, R23 ;  /* 0x0000001700027308 */ /* 0x000e220000001000 */
[----:B------:R-:W-:Y:S01]  /*0bf0*/  BSSY.RECONVERGENT B2, `(.L_x_19) ;  /* 0x000000d000027945 */ /* 0x000fe20003800200 */
[----:B------:R-:W-:-:S06]  /*0c00*/  FADD R19, R19, R4 ;  /* 0x0000000413137221 */ /* 0x000fcc0000000000 */
[----:B------:R-:W1:Y:S01]  /*0c10*/  FCHK P0, R0, R23 ;  /* 0x0000001700007302 */ /* 0x000e620000000000 */
[----:B0-----:R-:W-:-:S04]  /*0c20*/  FFMA R3, -R23, R2, 1 ;  /* 0x3f80000017037423 */ /* 0x001fc80000000102 */
[----:B------:R-:W-:-:S04]  /*0c30*/  FFMA R5, R2, R3, R2 ;  /* 0x0000000302057223 */ /* 0x000fc80000000002 */
[----:B------:R-:W-:-:S04]  /*0c40*/  FFMA R2, R0, R5, RZ ;  /* 0x0000000500027223 */ /* 0x000fc800000000ff */
[----:B------:R-:W-:-:S04]  /*0c50*/  FFMA R3, -R23, R2, R0 ;  /* 0x0000000217037223 */ /* 0x000fc80000000100 */
[----:B------:R-:W-:Y:S01]  /*0c60*/  FFMA R3, R5, R3, R2 ;  /* 0x0000000305037223 */ /* 0x000fe20000000002 */
[----:B-1----:R-:W-:Y:S06]  /*0c70*/  @!P0 BRA `(.L_x_20) ;  /* 0x0000000000108947 */ /* 0x002fec0003800000 */
[----:B------:R-:W-:Y:S01]  /*0c80*/  IMAD.MOV.U32 R3, RZ, RZ, R0 ;  /* 0x000000ffff037224 */ /* 0x000fe200078e0000 */
[----:B------:R-:W-:Y:S02]  /*0c90*/  MOV R4, R23 ;  /* 0x0000001700047202 */ /* 0x000fe40000000f00 */
[----:B------:R-:W-:-:S07]  /*0ca0*/  MOV R25, 0xcc0 ;  /* 0x00000cc000197802 */ /* 0x000fce0000000f00 */
[----:B------:R-:W-:Y:S05]  /*0cb0*/  CALL.REL.NOINC `($__internal_1_$__cuda_sm3x_div_rn_noftz_f32_slowpath) ;  /* 0x0000000000b47944 */ /* 0x000fea0003c00000 */
.L_x_20:
[----:B------:R-:W-:Y:S05]  /*0cc0*/  BSYNC.RECONVERGENT B2 ;  /* 0x0000000000027941 */ /* 0x000fea0003800200 */
.L_x_19:
[----:B------:R-:W-:-:S07]  /*0cd0*/  FADD R20, R20, R3 ;  /* 0x0000000314147221 */ /* 0x000fce0000000000 */
.L_x_5:
[----:B-1----:R-:W-:Y:S05]  /*0ce0*/  BSYNC.RECONVERGENT B0 ;  /* 0x0000000000007941 */ /* 0x002fea0003800200 */
.L_x_2:
[C---:B------:R-:W-:Y:S01]  /*0cf0*/  IADD3 R0, PT, PT, R22.reuse, 0x2, RZ ;  /* 0x0000000216007810 */ /* 0x040fe20007ffe0ff */
[----:B------:R-:W-:Y:S01]  /*0d00*/  VIADD R21, R21, 0x1 ;  /* 0x0000000115157836 */ /* 0x000fe20000000000 */
[----:B------:R-:W-:Y:S02]  /*0d10*/  IADD3 R22, PT, PT, R22, 0x1, RZ ;  /* 0x0000000116167810 */ /* 0x000fe40007ffe0ff */
[----:B------:R-:W-:-:S13]  /*0d20*/  ISETP.GE.U32.AND P0, PT, R0, UR8, PT ;  /* 0x0000000800007c0c */ /* 0x000fda000bf06070 */
[----:B------:R-:W-:Y:S05]  /*0d30*/  @!P0 BRA `(.L_x_21) ;  /* 0xfffffff400188947 */ /* 0x000fea000383ffff */
.L_x_1:
[----:B012---:R-:W-:Y:S05]  /*0d40*/  BSYNC.RECONVERGENT B1 ;  /* 0x0000000000017941 */ /* 0x007fea0003800200 */
.L_x_0:
[----:B------:R-:W-:Y:S05]  /*0d50*/  WARPSYNC.ALL ;  /* 0x0000000000007948 */ /* 0x000fea0003800000 */
[----:B------:R-:W0:Y:S08]  /*0d60*/  LDC.64 R2, c[0x0][0x390] ;  /* 0x0000e400ff027b82 */ /* 0x000e300000000a00 */
[----:B------:R-:W1:Y:S01]  /*0d70*/  LDC.64 R4, c[0x0][0x398] ;  /* 0x0000e600ff047b82 */ /* 0x000e620000000a00 */
[----:B0-----:R-:W-:-:S05]  /*0d80*/  IMAD.WIDE R2, R18, 0x4, R2 ;  /* 0x0000000412027825 */ /* 0x001fca00078e0202 */
[----:B------:R-:W2:Y:S01]  /*0d90*/  LDG.E R0, desc[UR4][R2.64] ;  /* 0x0000000402007981 */ /* 0x000ea2000c1e1900 */
[----:B-1----:R-:W-:-:S04]  /*0da0*/  IMAD.WIDE R4, R18, 0x4, R4 ;  /* 0x0000000412047825 */ /* 0x002fc800078e0204 */
[----:B--2---:R-:W-:-:S05]  /*0db0*/  FADD R19, R0, R19 ;  /* 0x0000001300137221 */ /* 0x004fca0000000000 */
[----:B------:R-:W-:Y:S04]  /*0dc0*/  STG.E desc[UR4][R2.64], R19 ;  /* 0x0000001302007986 */ /* 0x000fe8000c101904 */
[----:B------:R-:W2:Y:S02]  /*0dd0*/  LDG.E R7, desc[UR4][R4.64] ;  /* 0x0000000404077981 */ /* 0x000ea4000c1e1900 */
[----:B--2---:R-:W-:-:S05]  /*0de0*/  FADD R7, R7, R20 ;  /* 0x0000001407077221 */ /* 0x004fca0000000000 */
[----:B------:R-:W-:Y:S01]  /*0df0*/  STG.E desc[UR4][R4.64], R7 ;  /* 0x0000000704007986 */ /* 0x000fe2000c101904 */
[----:B------:R-:W-:Y:S05]  /*0e00*/  EXIT ;  /* 0x000000000000794d */ /* 0x000fea0003800000 */
        .weak           $__internal_0_$__cuda_sm20_sqrt_rn_f32_slowpath
        .type           $__internal_0_$__cuda_sm20_sqrt_rn_f32_slowpath,@function
        .size           $__internal_0_$__cuda_sm20_sqrt_rn_f32_slowpath,($__internal_1_$__cuda_sm3x_div_rn_noftz_f32_slowpath - $__internal_0_$__cuda_sm20_sqrt_rn_f32_slowpath)
$__internal_0_$__cuda_sm20_sqrt_rn_f32_slowpath:
[----:B------:R-:W-:-:S13]  /*0e10*/  LOP3.LUT P0, RZ, R24, 0x7fffffff, RZ, 0xc0, !PT ;  /* 0x7fffffff18ff7812 */ /* 0x000fda000780c0ff */
[----:B------:R-:W-:Y:S01]  /*0e20*/  @!P0 MOV R4, R24 ;  /* 0x0000001800048202 */ /* 0x000fe20000000f00 */
[----:B------:R-:W-:Y:S06]  /*0e30*/  @!P0 BRA `(.L_x_22) ;  /* 0x0000000000448947 */ /* 0x000fec0003800000 */
[----:B------:R-:W-:Y:S02]  /*0e40*/  FSETP.GEU.FTZ.AND P0, PT, R24, RZ, PT ;  /* 0x000000ff1800720b */ /* 0x000fe40003f1e000 */
[----:B------:R-:W-:-:S11]  /*0e50*/  MOV R3, R24 ;  /* 0x0000001800037202 */ /* 0x000fd60000000f00 */
[----:B------:R-:W-:Y:S01]  /*0e60*/  @!P0 MOV R4, 0x7fffffff ;  /* 0x7fffffff00048802 */ /* 0x000fe20000000f00 */
[----:B------:R-:W-:Y:S06]  /*0e70*/  @!P0 BRA `(.L_x_22) ;  /* 0x0000000000348947 */ /* 0x000fec0003800000 */
[----:B------:R-:W-:-:S13]  /*0e80*/  FSETP.GTU.FTZ.AND P0, PT, |R3|, +INF , PT ;  /* 0x7f8000000300780b */ /* 0x000fda0003f1c200 */
[----:B------:R-:W-:Y:S01]  /*0e90*/  @P0 FADD.FTZ R4, R3, 1 ;  /* 0x3f80000003040421 */ /* 0x000fe20000010000 */
[----:B------:R-:W-:Y:S06]  /*0ea0*/  @P0 BRA `(.L_x_22) ;  /* 0x0000000000280947 */ /* 0x000fec0003800000 */
[----:B------:R-:W-:-:S13]  /*0eb0*/  FSETP.NEU.FTZ.AND P0, PT, |R3|, +INF , PT ;  /* 0x7f8000000300780b */ /* 0x000fda0003f1d200 */
[----:B------:R-:W-:-:S04]  /*0ec0*/  @P0 FFMA R5, R3, 1.84467440737095516160e+19, RZ ;  /* 0x5f80000003050823 */ /* 0x000fc800000000ff */
[----:B------:R-:W0:Y:S02]  /*0ed0*/  @P0 MUFU.RSQ R4, R5 ;  /* 0x0000000500040308 */ /* 0x000e240000001400 */
[----:B0-----:R-:W-:Y:S01]  /*0ee0*/  @P0 FMUL.FTZ R14, R5, R4 ;  /* 0x00000004050e0220 */ /* 0x001fe20000410000 */
[----:B------:R-:W-:Y:S01]  /*0ef0*/  @P0 FMUL.FTZ R16, R4, 0.5 ;  /* 0x3f00000004100820 */ /* 0x000fe20000410000 */
[----:B------:R-:W-:Y:S02]  /*0f00*/  @!P0 IMAD.MOV.U32 R4, RZ, RZ, R3 ;  /* 0x000000ffff048224 */ /* 0x000fe400078e0003 */
[----:B------:R-:W-:-:S04]  /*0f10*/  @P0 FADD.FTZ R15, -R14, -RZ ;  /* 0x800000ff0e0f0221 */ /* 0x000fc80000010100 */
[----:B------:R-:W-:-:S04]  /*0f20*/  @P0 FFMA R15, R14, R15, R5 ;  /* 0x0000000f0e0f0223 */ /* 0x000fc80000000005 */
[----:B------:R-:W-:-:S04]  /*0f30*/  @P0 FFMA R15, R15, R16, R14 ;  /* 0x000000100f0f0223 */ /* 0x000fc8000000000e */
[----:B------:R-:W-:-:S07]  /*0f40*/  @P0 FMUL.FTZ R4, R15, 2.3283064365386962891e-10 ;  /* 0x2f8000000f040820 */ /* 0x000fce0000410000 */
.L_x_22:
[----:B------:R-:W-:Y:S01]  /*0f50*/  HFMA2 R5, -RZ, RZ, 0, 0 ;  /* 0x00000000ff057431 */ /* 0x000fe200000001ff */
[----:B------:R-:W-:Y:S02]  /*0f60*/  MOV R15, R4 ;  /* 0x00000004000f7202 */ /* 0x000fe40000000f00 */
[----:B------:R-:W-:-:S04]  /*0f70*/  MOV R4, R17 ;  /* 0x0000001100047202 */ /* 0x000fc80000000f00 */
[----:B------:R-:W-:Y:S05]  /*0f80*/  RET.REL.NODEC R4 `(brute_force_collisions_and_gravity) ;  /* 0xfffffff0041c7950 */ /* 0x000fea0003c3ffff */
        .weak           $__internal_1_$__cuda_sm3x_div_rn_noftz_f32_slowpath
        .type           $__internal_1_$__cuda_sm3x_div_rn_noftz_f32_slowpath,@function
        .size           $__internal_1_$__cuda_sm3x_div_rn_noftz_f32_slowpath,(.L_x_36 - $__internal_1_$__cuda_sm3x_div_rn_noftz_f32_slowpath)
$__internal_1_$__cuda_sm3x_div_rn_noftz_f32_slowpath:
[----:B------:R-:W-:Y:S01]  /*0f90*/  SHF.R.U32.HI R5, RZ, 0x17, R4 ;  /* 0x00000017ff057819 */ /* 0x000fe20000011604 */
[----:B------:R-:W-:Y:S01]  /*0fa0*/  BSSY.RECONVERGENT B4, `(.L_x_23) ;  /* 0x0000062000047945 */ /* 0x000fe20003800200 */
[----:B------:R-:W-:Y:S02]  /*0fb0*/  SHF.R.U32.HI R30, RZ, 0x17, R3 ;  /* 0x00000017ff1e7819 */ /* 0x000fe40000011603 */
[----:B------:R-:W-:Y:S02]  /*0fc0*/  LOP3.LUT R5, R5, 0xff, RZ, 0xc0, !PT ;  /* 0x000000ff05057812 */ /* 0x000fe400078ec0ff */
[----:B------:R-:W-:-:S03]  /*0fd0*/  LOP3.LUT R30, R30, 0xff, RZ, 0xc0, !PT ;  /* 0x000000ff1e1e7812 */ /* 0x000fc600078ec0ff */
[----:B------:R-:W-:Y:S01]  /*0fe0*/  VIADD R31, R5, 0xffffffff ;  /* 0xffffffff051f7836 */ /* 0x000fe20000000000 */
[----:B------:R-:W-:-:S04]  /*0ff0*/  IADD3 R29, PT, PT, R30, -0x1, RZ ;  /* 0xffffffff1e1d7810 */ /* 0x000fc80007ffe0ff */
[----:B------:R-:W-:-:S04]  /*1000*/  ISETP.GT.U32.AND P0, PT, R31, 0xfd, PT ;  /* 0x000000fd1f00780c */ /* 0x000fc80003f04070 */
[----:B------:R-:W-:-:S13]  /*1010*/  ISETP.GT.U32.OR P0, PT, R29, 0xfd, P0 ;  /* 0x000000fd1d00780c */ /* 0x000fda0000704470 */
[----:B------:R-:W-:Y:S01]  /*1020*/  @!P0 MOV R26, RZ ;  /* 0x000000ff001a8202 */ /* 0x000fe20000000f00 */
[----:B------:R-:W-:Y:S06]  /*1030*/  @!P0 BRA `(.L_x_24) ;  /* 0x00000000005c8947 */ /* 0x000fec0003800000 */
[----:B------:R-:W-:Y:S02]  /*1040*/  FSETP.GTU.FTZ.AND P0, PT, |R3|, +INF , PT ;  /* 0x7f8000000300780b */ /* 0x000fe40003f1c200 */
[----:B------:R-:W-:-:S04]  /*1050*/  FSETP.GTU.FTZ.AND P1, PT, |R4|, +INF , PT ;  /* 0x7f8000000400780b */ /* 0x000fc80003f3c200 */
[----:B------:R-:W-:-:S13]  /*1060*/  PLOP3.LUT P0, PT, P0, P1, PT, 0xf8, 0x8f ;  /* 0x00000000008f781c */ /* 0x000fda0000703f70 */
[----:B------:R-:W-:Y:S05]  /*1070*/  @P0 BRA `(.L_x_25) ;  /* 0x00000004004c0947 */ /* 0x000fea0003800000 */
[----:B------:R-:W-:-:S13]  /*1080*/  LOP3.LUT P0, RZ, R4, 0x7fffffff, R3, 0xc8, !PT ;  /* 0x7fffffff04ff7812 */ /* 0x000fda000780c803 */
[----:B------:R-:W-:Y:S05]  /*1090*/  @!P0 BRA `(.L_x_26) ;  /* 0x00000004003c8947 */ /* 0x000fea0003800000 */
[C---:B------:R-:W-:Y:S02]  /*10a0*/  FSETP.NEU.FTZ.AND P2, PT, |R3|.reuse, +INF , PT ;  /* 0x7f8000000300780b */ /* 0x040fe40003f5d200 */
[----:B------:R-:W-:Y:S02]  /*10b0*/  FSETP.NEU.FTZ.AND P1, PT, |R4|, +INF , PT ;  /* 0x7f8000000400780b */ /* 0x000fe40003f3d200 */
[----:B------:R-:W-:-:S11]  /*10c0*/  FSETP.NEU.FTZ.AND P0, PT, |R3|, +INF , PT ;  /* 0x7f8000000300780b */ /* 0x000fd60003f1d200 */
[----:B------:R-:W-:Y:S05]  /*10d0*/  @!P1 BRA !P2, `(.L_x_26) ;  /* 0x00000004002c9947 */ /* 0x000fea0005000000 */
[----:B------:R-:W-:-:S04]  /*10e0*/  LOP3.LUT P2, RZ, R3, 0x7fffffff, RZ, 0xc0, !PT ;  /* 0x7fffffff03ff7812 */ /* 0x000fc8000784c0ff */
[----:B------:R-:W-:-:S13]  /*10f0*/  PLOP3.LUT P1, PT, P1, P2, PT, 0x2f, 0xf2 ;  /* 0x0000000000f2781c */ /* 0x000fda0000f24577 */
[----:B------:R-:W-:Y:S05]  /*1100*/  @P1 BRA `(.L_x_27) ;  /* 0x0000000400181947 */ /* 0x000fea0003800000 */
[----:B------:R-:W-:-:S04]  /*1110*/  LOP3.LUT P1, RZ, R4, 0x7fffffff, RZ, 0xc0, !PT ;  /* 0x7fffffff04ff7812 */ /* 0x000fc8000782c0ff */
[----:B------:R-:W-:-:S13]  /*1120*/  PLOP3.LUT P0, PT, P0, P1, PT, 0x2f, 0xf2 ;  /* 0x0000000000f2781c */ /* 0x000fda0000702577 */
[----:B------:R-:W-:Y:S05]  /*1130*/  @P0 BRA `(.L_x_28) ;  /* 0x0000000400000947 */ /* 0x000fea0003800000 */
[----:B------:R-:W-:Y:S02]  /*1140*/  ISETP.GE.AND P0, PT, R29, RZ, PT ;  /* 0x000000ff1d00720c */ /* 0x000fe40003f06270 */
[----:B------:R-:W-:-:S11]  /*1150*/  ISETP.GE.AND P1, PT, R31, RZ, PT ;  /* 0x000000ff1f00720c */ /* 0x000fd60003f26270 */
[----:B------:R-:W-:Y:S01]  /*1160*/  @P0 MOV R26, RZ ;  /* 0x000000ff001a0202 */ /* 0x000fe20000000f00 */
[----:B------:R-:W-:Y:S02]  /*1170*/  @!P0 IMAD.MOV.U32 R26, RZ, RZ, -0x40 ;  /* 0xffffffc0ff1a8424 */ /* 0x000fe400078e00ff */
[----:B------:R-:W-:Y:S01]  /*1180*/  @!P0 FFMA R3, R3, 1.84467440737095516160e+19, RZ ;  /* 0x5f80000003038823 */ /* 0x000fe200000000ff */
[----:B------:R-:W-:Y:S02]  /*1190*/  @!P1 FFMA R4, R4, 1.84467440737095516160e+19, RZ ;  /* 0x5f80000004049823 */ /* 0x000fe400000000ff */
[----:B------:R-:W-:-:S07]  /*11a0*/  @!P1 IADD3 R26, PT, PT, R26, 0x40, RZ ;  /* 0x000000401a1a9810 */ /* 0x000fce0007ffe0ff */
.L_x_24:
[----:B------:R-:W-:Y:S01]  /*11b0*/  LEA R29, R5, 0xc0800000, 0x17 ;  /* 0xc0800000051d7811 */ /* 0x000fe200078eb8ff */
[----:B------:R-:W-:Y:S01]  /*11c0*/  BSSY.RECONVERGENT B5, `(.L_x_29) ;  /* 0x0000036000057945 */ /* 0x000fe20003800200 */
[----:B------:R-:W-:Y:S02]  /*11d0*/  IADD3 R30, PT, PT, R30, -0x7f, RZ ;  /* 0xffffff811e1e7810 */ /* 0x000fe40007ffe0ff */
[----:B------:R-:W-:-:S03]  /*11e0*/  IADD3 R31, PT, PT, -R29, R4, RZ ;  /* 0x000000041d1f7210 */ /* 0x000fc60007ffe1ff */
[C---:B------:R-:W-:Y:S01]  /*11f0*/  IMAD R3, R30.reuse, -0x800000, R3 ;  /* 0xff8000001e037824 */ /* 0x040fe200078e0203 */
[----:B------:R0:W1:Y:S01]  /*1200*/  MUFU.RCP R29, R31 ;  /* 0x0000001f001d7308 */ /* 0x0000620000001000 */
[----:B------:R-:W-:Y:S01]  /*1210*/  FADD.FTZ R4, -R31, -RZ ;  /* 0x800000ff1f047221 */ /* 0x000fe20000010100 */
[----:B0-----:R-:W-:-:S05]  /*1220*/  IADD3 R31, PT, PT, R30, 0x7f, -R5 ;  /* 0x0000007f1e1f7810 */ /* 0x001fca0007ffe805 */
[----:B------:R-:W-:Y:S02]  /*1230*/  IMAD.IADD R31, R31, 0x1, R26 ;  /* 0x000000011f1f7824 */ /* 0x000fe400078e021a */
[----:B-1----:R-:W-:-:S04]  /*1240*/  FFMA R32, R29, R4, 1 ;  /* 0x3f8000001d207423 */ /* 0x002fc80000000004 */
[----:B------:R-:W-:-:S04]  /*1250*/  FFMA R29, R29, R32, R29 ;  /* 0x000000201d1d7223 */ /* 0x000fc8000000001d */
[----:B------:R-:W-:-:S04]  /*1260*/  FFMA R32, R3, R29, RZ ;  /* 0x0000001d03207223 */ /* 0x000fc800000000ff */
[----:B------:R-:W-:-:S04]  /*1270*/  FFMA R33, R4, R32, R3 ;  /* 0x0000002004217223 */ /* 0x000fc80000000003 */
[----:B------:R-:W-:-:S04]  /*1280*/  FFMA R32, R29, R33, R32 ;  /* 0x000000211d207223 */ /* 0x000fc80000000020 */
[----:B------:R-:W-:-:S04]  /*1290*/  FFMA R3, R4, R32, R3 ;  /* 0x0000002004037223 */ /* 0x000fc80000000003 */
[----:B------:R-:W-:-:S05]  /*12a0*/  FFMA R4, R29, R3, R32 ;  /* 0x000000031d047223 */ /* 0x000fca0000000020 */
[----:B------:R-:W-:-:S04]  /*12b0*/  SHF.R.U32.HI R5, RZ, 0x17, R4 ;  /* 0x00000017ff057819 */ /* 0x000fc80000011604 */
[----:B------:R-:W-:-:S04]  /*12c0*/  LOP3.LUT R5, R5, 0xff, RZ, 0xc0, !PT ;  /* 0x000000ff05057812 */ /* 0x000fc800078ec0ff */
[----:B------:R-:W-:-:S04]  /*12d0*/  IADD3 R5, PT, PT, R5, R31, RZ ;  /* 0x0000001f05057210 */ /* 0x000fc80007ffe0ff */
[----:B------:R-:W-:-:S04]  /*12e0*/  IADD3 R26, PT, PT, R5, -0x1, RZ ;  /* 0xffffffff051a7810 */ /* 0x000fc80007ffe0ff */
[----:B------:R-:W-:-:S13]  /*12f0*/  ISETP.GE.U32.AND P0, PT, R26, 0xfe, PT ;  /* 0x000000fe1a00780c */ /* 0x000fda0003f06070 */
[----:B------:R-:W-:Y:S05]  /*1300*/  @!P0 BRA `(.L_x_30) ;  /* 0x0000000000808947 */ /* 0x000fea0003800000 */
[----:B------:R-:W-:-:S13]  /*1310*/  ISETP.GT.AND P0, PT, R5, 0xfe, PT ;  /* 0x000000fe0500780c */ /* 0x000fda0003f04270 */
[----:B------:R-:W-:Y:S05]  /*1320*/  @P0 BRA `(.L_x_31) ;  /* 0x00000000006c0947 */ /* 0x000fea0003800000 */
[----:B------:R-:W-:-:S13]  /*1330*/  ISETP.GE.AND P0, PT, R5, 0x1, PT ;  /* 0x000000010500780c */ /* 0x000fda0003f06270 */
[----:B------:R-:W-:Y:S05]  /*1340*/  @P0 BRA `(.L_x_32) ;  /* 0x0000000000740947 */ /* 0x000fea0003800000 */
[----:B------:R-:W-:Y:S02]  /*1350*/  ISETP.GE.AND P0, PT, R5, -0x18, PT ;  /* 0xffffffe80500780c */ /* 0x000fe40003f06270 */
[----:B------:R-:W-:-:S11]  /*1360*/  LOP3.LUT R4, R4, 0x80000000, RZ, 0xc0, !PT ;  /* 0x8000000004047812 */ /* 0x000fd600078ec0ff */
[----:B------:R-:W-:Y:S05]  /*1370*/  @!P0 BRA `(.L_x_32) ;  /* 0x0000000000688947 */ /* 0x000fea0003800000 */
[-CC-:B------:R-:W-:Y:S01]  /*1380*/  FFMA.RZ R26, R29, R3.reuse, R32.reuse ;  /* 0x000000031d1a7223 */ /* 0x180fe2000000c020 */
[C---:B------:R-:W-:Y:S02]  /*1390*/  ISETP.NE.AND P2, PT, R5.reuse, RZ, PT ;  /* 0x000000ff0500720c */ /* 0x040fe40003f45270 */
[----:B------:R-:W-:Y:S02]  /*13a0*/  ISETP.NE.AND P1, PT, R5, RZ, PT ;  /* 0x000000ff0500720c */ /* 0x000fe40003f25270 */
[----:B------:R-:W-:Y:S01]  /*13b0*/  LOP3.LUT R30, R26, 0x7fffff, RZ, 0xc0, !PT ;  /* 0x007fffff1a1e7812 */ /* 0x000fe200078ec0ff */
[CCC-:B------:R-:W-:Y:S01]  /*13c0*/  FFMA.RP R26, R29.reuse, R3.reuse, R32.reuse ;  /* 0x000000031d1a7223 */ /* 0x1c0fe20000008020 */
[----:B------:R-:W-:Y:S01]  /*13d0*/  FFMA.RM R3, R29, R3, R32 ;  /* 0x000000031d037223 */ /* 0x000fe20000004020 */
[----:B------:R-:W-:Y:S02]  /*13e0*/  IADD3 R29, PT, PT, R5, 0x20, RZ ;  /* 0x00000020051d7810 */ /* 0x000fe40007ffe0ff */
[----:B------:R-:W-:-:S02]  /*13f0*/  LOP3.LUT R30, R30, 0x800000, RZ, 0xfc, !PT ;  /* 0x008000001e1e7812 */ /* 0x000fc400078efcff */
[----:B------:R-:W-:Y:S02]  /*1400*/  IADD3 R5, PT, PT, -R5, RZ, RZ ;  /* 0x000000ff05057210 */ /* 0x000fe40007ffe1ff */
[----:B------:R-:W-:Y:S02]  /*1410*/  SHF.L.U32 R29, R30, R29, RZ ;  /* 0x0000001d1e1d7219 */ /* 0x000fe400000006ff */
[----:B------:R-:W-:Y:S02]  /*1420*/  FSETP.NEU.FTZ.AND P0, PT, R26, R3, PT ;  /* 0x000000031a00720b */ /* 0x000fe40003f1d000 */
[----:B------:R-:W-:Y:S02]  /*1430*/  SEL R3, R5, RZ, P2 ;  /* 0x000000ff05037207 */ /* 0x000fe40001000000 */
[----:B------:R-:W-:Y:S02]  /*1440*/  ISETP.NE.AND P1, PT, R29, RZ, P1 ;  /* 0x000000ff1d00720c */ /* 0x000fe40000f25270 */
[----:B------:R-:W-:-:S02]  /*1450*/  SHF.R.U32.HI R3, RZ, R3, R30 ;  /* 0x00000003ff037219 */ /* 0x000fc4000001161e */
[----:B------:R-:W-:Y:S02]  /*1460*/  PLOP3.LUT P0, PT, P0, P1, PT, 0xf8, 0x8f ;  /* 0x00000000008f781c */ /* 0x000fe40000703f70 */
[----:B------:R-:W-:Y:S02]  /*1470*/  SHF.R.U32.HI R26, RZ, 0x1, R3 ;  /* 0x00000001ff1a7819 */ /* 0x000fe40000011603 */
[----:B------:R-:W-:-:S04]  /*1480*/  SEL R5, RZ, 0x1, !P0 ;  /* 0x00000001ff057807 */ /* 0x000fc80004000000 */
[----:B------:R-:W-:-:S04]  /*1490*/  LOP3.LUT R30, R5, 0x1, R26, 0xf8, !PT ;  /* 0x00000001051e7812 */ /* 0x000fc800078ef81a */
[----:B------:R-:W-:-:S05]  /*14a0*/  LOP3.LUT R3, R30, R3, RZ, 0xc0, !PT ;  /* 0x000000031e037212 */ /* 0x000fca00078ec0ff */
[----:B------:R-:W-:-:S05]  /*14b0*/  IMAD.IADD R3, R26, 0x1, R3 ;  /* 0x000000011a037824 */ /* 0x000fca00078e0203 */
[----:B------:R-:W-:Y:S01]  /*14c0*/  LOP3.LUT R4, R3, R4, RZ, 0xfc, !PT ;  /* 0x0000000403047212 */ /* 0x000fe200078efcff */
[----:B------:R-:W-:Y:S06]  /*14d0*/  BRA `(.L_x_32) ;  /* 0x0000000000107947 */ /* 0x000fec0003800000 */
.L_x_31:
[----:B------:R-:W-:-:S04]  /*14e0*/  LOP3.LUT R4, R4, 0x80000000, RZ, 0xc0, !PT ;  /* 0x8000000004047812 */ /* 0x000fc800078ec0ff */
[----:B------:R-:W-:Y:S01]  /*14f0*/  LOP3.LUT R4, R4, 0x7f800000, RZ, 0xfc, !PT ;  /* 0x7f80000004047812 */ /* 0x000fe200078efcff */
[----:B------:R-:W-:Y:S06]  /*1500*/  BRA `(.L_x_32) ;  /* 0x0000000000047947 */ /* 0x000fec0003800000 */
.L_x_30:
[----:B------:R-:W-:-:S07]  /*1510*/  LEA R4, R31, R4, 0x17 ;  /* 0x000000041f047211 */ /* 0x000fce00078eb8ff */
.L_x_32:
[----:B------:R-:W-:Y:S05]  /*1520*/  BSYNC.RECONVERGENT B5 ;  /* 0x0000000000057941 */ /* 0x000fea0003800200 */
.L_x_29:
[----:B------:R-:W-:Y:S05]  /*1530*/  BRA `(.L_x_33) ;  /* 0x0000000000207947 */ /* 0x000fea0003800000 */
.L_x_28:
[----:B------:R-:W-:-:S04]  /*1540*/  LOP3.LUT R4, R4, 0x80000000, R3, 0x48, !PT ;  /* 0x8000000004047812 */ /* 0x000fc800078e4803 */
[----:B------:R-:W-:Y:S01]  /*1550*/  LOP3.LUT R4, R4, 0x7f800000, RZ, 0xfc, !PT ;  /* 0x7f80000004047812 */ /* 0x000fe200078efcff */
[----:B------:R-:W-:Y:S06]  /*1560*/  BRA `(.L_x_33) ;  /* 0x0000000000147947 */ /* 0x000fec0003800000 */
.L_x_27:
[----:B------:R-:W-:Y:S01]  /*1570*/  LOP3.LUT R4, R4, 0x80000000, R3, 0x48, !PT ;  /* 0x8000000004047812 */ /* 0x000fe200078e4803 */
[----:B------:R-:W-:Y:S06]  /*1580*/  BRA `(.L_x_33) ;  /* 0x00000000000c7947 */ /* 0x000fec0003800000 */
.L_x_26:
[----:B------:R-:W0:Y:S01]  /*1590*/  MUFU.RSQ R4, -QNAN ;  /* 0xffc0000000047908 */ /* 0x000e220000001400 */
[----:B------:R-:W-:Y:S05]  /*15a0*/  BRA `(.L_x_33) ;  /* 0x0000000000047947 */ /* 0x000fea0003800000 */
.L_x_25:
[----:B------:R-:W-:-:S07]  /*15b0*/  FADD.FTZ R4, R3, R4 ;  /* 0x0000000403047221 */ /* 0x000fce0000010000 */
.L_x_33:
[----:B------:R-:W-:Y:S05]  /*15c0*/  BSYNC.RECONVERGENT B4 ;  /* 0x0000000000047941 */ /* 0x000fea0003800200 */
.L_x_23:
[----:B------:R-:W-:Y:S01]  /*15d0*/  HFMA2 R5, -RZ, RZ, 0, 0 ;  /* 0x00000000ff057431 */ /* 0x000fe200000001ff */
[----:B0-----:R-:W-:Y:S02]  /*15e0*/  MOV R3, R4 ;  /* 0x0000000400037202 */ /* 0x001fe40000000f00 */
[----:B------:R-:W-:-:S04]  /*15f0*/  MOV R4, R25 ;  /* 0x0000001900047202 */ /* 0x000fc80000000f00 */
[----:B------:R-:W-:Y:S05]  /*1600*/  RET.REL.NODEC R4 `(brute_force_collisions_and_gravity) ;  /* 0xffffffe8047c7950 */ /* 0x000fea0003c3ffff */
.L_x_34:
[----:B------:R-:W-:-:S00]  /*1610*/  BRA `(.L_x_34) ;  /* 0xfffffffc00fc7947 */ /* 0x000fc0000383ffff */
[----:B------:R-:W-:-:S00]  /*1620*/  NOP ;  /* 0x0000000000007918 */ /* 0x000fc00000000000 */
        /* <DEDUP_REMOVED lines=13> */
.L_x_36:


//--------------------- .nv.shared.reserved.0     --------------------------
	.section	.nv.shared.reserved.0,"aw",@nobits
	.weak		__nv_reservedSMEM_offset_0_alias
	.size		__nv_reservedSMEM_offset_0_alias, 0, 64
	.other		__nv_reservedSMEM_offset_0_alias,@"STO_CUDA_RESERVED_SHARED STV_DEFAULT"
__nv_reservedSMEM_offset_0_alias:
	.zero		0
	.zero		64


//--------------------- .nv.constant0.brute_force_collisions_and_gravity --------------------------
	.section	.nv.constant0.brute_force_collisions_and_gravity,"a",@progbits
	.sectionflags	@""
	.align	4
.nv.constant0.brute_force_collisions_and_gravity:
	.zero		952


//--------------------- SYMBOLS --------------------------

	.type		.nv.reservedSmem.offset0,@object
	.size		.nv.reservedSmem.offset0,0x4
